//
// Generated by NVIDIA NVVM Compiler
//
// Compiler Build ID: CL-36424714
// Cuda compilation tools, release 13.0, V13.0.88
// Based on NVVM 20.0.0
//

.version 9.0
.target sm_100
.address_size 64

	// .globl	_Z15histogramKernelPKcjPjii
.extern .shared .align 16 .b8 s_hist[];

.visible .entry _Z15histogramKernelPKcjPjii(
	.param .u64 .ptr .align 1 _Z15histogramKernelPKcjPjii_param_0,
	.param .u32 _Z15histogramKernelPKcjPjii_param_1,
	.param .u64 .ptr .align 1 _Z15histogramKernelPKcjPjii_param_2,
	.param .u32 _Z15histogramKernelPKcjPjii_param_3,
	.param .u32 _Z15histogramKernelPKcjPjii_param_4
)
{
	.reg .pred 	%p<69>;
	.reg .b32 	%r<169>;
	.reg .b64 	%rd<9>;

	ld.param.u64 	%rd3, [_Z15histogramKernelPKcjPjii_param_0];
	ld.param.u32 	%r30, [_Z15histogramKernelPKcjPjii_param_1];
	ld.param.u64 	%rd4, [_Z15histogramKernelPKcjPjii_param_2];
	ld.param.u32 	%r31, [_Z15histogramKernelPKcjPjii_param_3];
	ld.param.u32 	%r32, [_Z15histogramKernelPKcjPjii_param_4];
	sub.s32 	%r1, %r32, %r31;
	add.s32 	%r2, %r1, 1;
	mov.u32 	%r168, %tid.x;
	shl.b32 	%r4, %r2, 3;
	setp.ge.s32 	%p1, %r168, %r4;
	@%p1 bra 	$L__BB0_3;
	mov.u32 	%r5, %ntid.x;
	mov.u32 	%r167, %r168;
$L__BB0_2:
	shl.b32 	%r33, %r167, 2;
	mov.u32 	%r34, s_hist;
	add.s32 	%r35, %r34, %r33;
	mov.b32 	%r36, 0;
	st.shared.u32 	[%r35], %r36;
	add.s32 	%r167, %r167, %r5;
	setp.lt.s32 	%p2, %r167, %r4;
	@%p2 bra 	$L__BB0_2;
$L__BB0_3:
	bar.sync 	0;
	and.b32  	%r37, %r168, 7;
	mov.u32 	%r38, %ctaid.x;
	mov.u32 	%r8, %ntid.x;
	mul.lo.s32 	%r39, %r8, %r38;
	shl.b32 	%r40, %r39, 4;
	shl.b32 	%r41, %r168, 4;
	add.s32 	%r9, %r40, %r41;
	mul.lo.s32 	%r42, %r2, %r37;
	sub.s32 	%r10, %r42, %r31;
	setp.ge.u32 	%p3, %r9, %r30;
	cvt.s64.s32 	%rd5, %r9;
	cvta.to.global.u64 	%rd6, %rd3;
	add.s64 	%rd1, %rd6, %rd5;
	@%p3 bra 	$L__BB0_6;
	ld.global.u8 	%r11, [%rd1];
	setp.gt.s32 	%p4, %r31, %r11;
	setp.lt.s32 	%p5, %r32, %r11;
	or.pred  	%p6, %p4, %p5;
	@%p6 bra 	$L__BB0_6;
	add.s32 	%r43, %r10, %r11;
	shl.b32 	%r44, %r43, 2;
	mov.u32 	%r45, s_hist;
	add.s32 	%r46, %r45, %r44;
	atom.shared.add.u32 	%r47, [%r46], 1;
$L__BB0_6:
	add.s32 	%r48, %r9, 1;
	setp.ge.u32 	%p7, %r48, %r30;
	@%p7 bra 	$L__BB0_9;
	ld.global.u8 	%r12, [%rd1+1];
	setp.gt.s32 	%p8, %r31, %r12;
	setp.lt.s32 	%p9, %r32, %r12;
	or.pred  	%p10, %p8, %p9;
	@%p10 bra 	$L__BB0_9;
	add.s32 	%r49, %r10, %r12;
	shl.b32 	%r50, %r49, 2;
	mov.u32 	%r51, s_hist;
	add.s32 	%r52, %r51, %r50;
	atom.shared.add.u32 	%r53, [%r52], 1;
$L__BB0_9:
	add.s32 	%r54, %r9, 2;
	setp.ge.u32 	%p11, %r54, %r30;
	@%p11 bra 	$L__BB0_12;
	ld.global.u8 	%r13, [%rd1+2];
	setp.gt.s32 	%p12, %r31, %r13;
	setp.lt.s32 	%p13, %r32, %r13;
	or.pred  	%p14, %p12, %p13;
	@%p14 bra 	$L__BB0_12;
	add.s32 	%r55, %r10, %r13;
	shl.b32 	%r56, %r55, 2;
	mov.u32 	%r57, s_hist;
	add.s32 	%r58, %r57, %r56;
	atom.shared.add.u32 	%r59, [%r58], 1;
$L__BB0_12:
	add.s32 	%r60, %r9, 3;
	setp.ge.u32 	%p15, %r60, %r30;
	@%p15 bra 	$L__BB0_15;
	ld.global.u8 	%r14, [%rd1+3];
	setp.gt.s32 	%p16, %r31, %r14;
	setp.lt.s32 	%p17, %r32, %r14;
	or.pred  	%p18, %p16, %p17;
	@%p18 bra 	$L__BB0_15;
	add.s32 	%r61, %r10, %r14;
	shl.b32 	%r62, %r61, 2;
	mov.u32 	%r63, s_hist;
	add.s32 	%r64, %r63, %r62;
	atom.shared.add.u32 	%r65, [%r64], 1;
$L__BB0_15:
	add.s32 	%r66, %r9, 4;
	setp.ge.u32 	%p19, %r66, %r30;
	@%p19 bra 	$L__BB0_18;
	ld.global.u8 	%r15, [%rd1+4];
	setp.gt.s32 	%p20, %r31, %r15;
	setp.lt.s32 	%p21, %r32, %r15;
	or.pred  	%p22, %p20, %p21;
	@%p22 bra 	$L__BB0_18;
	add.s32 	%r67, %r10, %r15;
	shl.b32 	%r68, %r67, 2;
	mov.u32 	%r69, s_hist;
	add.s32 	%r70, %r69, %r68;
	atom.shared.add.u32 	%r71, [%r70], 1;
$L__BB0_18:
	add.s32 	%r72, %r9, 5;
	setp.ge.u32 	%p23, %r72, %r30;
	@%p23 bra 	$L__BB0_21;
	ld.global.u8 	%r16, [%rd1+5];
	setp.gt.s32 	%p24, %r31, %r16;
	setp.lt.s32 	%p25, %r32, %r16;
	or.pred  	%p26, %p24, %p25;
	@%p26 bra 	$L__BB0_21;
	add.s32 	%r73, %r10, %r16;
	shl.b32 	%r74, %r73, 2;
	mov.u32 	%r75, s_hist;
	add.s32 	%r76, %r75, %r74;
	atom.shared.add.u32 	%r77, [%r76], 1;
$L__BB0_21:
	add.s32 	%r78, %r9, 6;
	setp.ge.u32 	%p27, %r78, %r30;
	@%p27 bra 	$L__BB0_24;
	ld.global.u8 	%r17, [%rd1+6];
	setp.gt.s32 	%p28, %r31, %r17;
	setp.lt.s32 	%p29, %r32, %r17;
	or.pred  	%p30, %p28, %p29;
	@%p30 bra 	$L__BB0_24;
	add.s32 	%r79, %r10, %r17;
	shl.b32 	%r80, %r79, 2;
	mov.u32 	%r81, s_hist;
	add.s32 	%r82, %r81, %r80;
	atom.shared.add.u32 	%r83, [%r82], 1;
$L__BB0_24:
	add.s32 	%r84, %r9, 7;
	setp.ge.u32 	%p31, %r84, %r30;
	@%p31 bra 	$L__BB0_27;
	ld.global.u8 	%r18, [%rd1+7];
	setp.gt.s32 	%p32, %r31, %r18;
	setp.lt.s32 	%p33, %r32, %r18;
	or.pred  	%p34, %p32, %p33;
	@%p34 bra 	$L__BB0_27;
	add.s32 	%r85, %r10, %r18;
	shl.b32 	%r86, %r85, 2;
	mov.u32 	%r87, s_hist;
	add.s32 	%r88, %r87, %r86;
	atom.shared.add.u32 	%r89, [%r88], 1;
$L__BB0_27:
	add.s32 	%r90, %r9, 8;
	setp.ge.u32 	%p35, %r90, %r30;
	@%p35 bra 	$L__BB0_30;
	ld.global.u8 	%r19, [%rd1+8];
	setp.gt.s32 	%p36, %r31, %r19;
	setp.lt.s32 	%p37, %r32, %r19;
	or.pred  	%p38, %p36, %p37;
	@%p38 bra 	$L__BB0_30;
	add.s32 	%r91, %r10, %r19;
	shl.b32 	%r92, %r91, 2;
	mov.u32 	%r93, s_hist;
	add.s32 	%r94, %r93, %r92;
	atom.shared.add.u32 	%r95, [%r94], 1;
$L__BB0_30:
	add.s32 	%r96, %r9, 9;
	setp.ge.u32 	%p39, %r96, %r30;
	@%p39 bra 	$L__BB0_33;
	ld.global.u8 	%r20, [%rd1+9];
	setp.gt.s32 	%p40, %r31, %r20;
	setp.lt.s32 	%p41, %r32, %r20;
	or.pred  	%p42, %p40, %p41;
	@%p42 bra 	$L__BB0_33;
	add.s32 	%r97, %r10, %r20;
	shl.b32 	%r98, %r97, 2;
	mov.u32 	%r99, s_hist;
	add.s32 	%r100, %r99, %r98;
	atom.shared.add.u32 	%r101, [%r100], 1;
$L__BB0_33:
	add.s32 	%r102, %r9, 10;
	setp.ge.u32 	%p43, %r102, %r30;
	@%p43 bra 	$L__BB0_36;
	ld.global.u8 	%r21, [%rd1+10];
	setp.gt.s32 	%p44, %r31, %r21;
	setp.lt.s32 	%p45, %r32, %r21;
	or.pred  	%p46, %p44, %p45;
	@%p46 bra 	$L__BB0_36;
	add.s32 	%r103, %r10, %r21;
	shl.b32 	%r104, %r103, 2;
	mov.u32 	%r105, s_hist;
	add.s32 	%r106, %r105, %r104;
	atom.shared.add.u32 	%r107, [%r106], 1;
$L__BB0_36:
	add.s32 	%r108, %r9, 11;
	setp.ge.u32 	%p47, %r108, %r30;
	@%p47 bra 	$L__BB0_39;
	ld.global.u8 	%r22, [%rd1+11];
	setp.gt.s32 	%p48, %r31, %r22;
	setp.lt.s32 	%p49, %r32, %r22;
	or.pred  	%p50, %p48, %p49;
	@%p50 bra 	$L__BB0_39;
	add.s32 	%r109, %r10, %r22;
	shl.b32 	%r110, %r109, 2;
	mov.u32 	%r111, s_hist;
	add.s32 	%r112, %r111, %r110;
	atom.shared.add.u32 	%r113, [%r112], 1;
$L__BB0_39:
	add.s32 	%r114, %r9, 12;
	setp.ge.u32 	%p51, %r114, %r30;
	@%p51 bra 	$L__BB0_42;
	ld.global.u8 	%r23, [%rd1+12];
	setp.gt.s32 	%p52, %r31, %r23;
	setp.lt.s32 	%p53, %r32, %r23;
	or.pred  	%p54, %p52, %p53;
	@%p54 bra 	$L__BB0_42;
	add.s32 	%r115, %r10, %r23;
	shl.b32 	%r116, %r115, 2;
	mov.u32 	%r117, s_hist;
	add.s32 	%r118, %r117, %r116;
	atom.shared.add.u32 	%r119, [%r118], 1;
$L__BB0_42:
	add.s32 	%r120, %r9, 13;
	setp.ge.u32 	%p55, %r120, %r30;
	@%p55 bra 	$L__BB0_45;
	ld.global.u8 	%r24, [%rd1+13];
	setp.gt.s32 	%p56, %r31, %r24;
	setp.lt.s32 	%p57, %r32, %r24;
	or.pred  	%p58, %p56, %p57;
	@%p58 bra 	$L__BB0_45;
	add.s32 	%r121, %r10, %r24;
	shl.b32 	%r122, %r121, 2;
	mov.u32 	%r123, s_hist;
	add.s32 	%r124, %r123, %r122;
	atom.shared.add.u32 	%r125, [%r124], 1;
$L__BB0_45:
	add.s32 	%r126, %r9, 14;
	setp.ge.u32 	%p59, %r126, %r30;
	@%p59 bra 	$L__BB0_48;
	ld.global.u8 	%r25, [%rd1+14];
	setp.gt.s32 	%p60, %r31, %r25;
	setp.lt.s32 	%p61, %r32, %r25;
	or.pred  	%p62, %p60, %p61;
	@%p62 bra 	$L__BB0_48;
	add.s32 	%r127, %r10, %r25;
	shl.b32 	%r128, %r127, 2;
	mov.u32 	%r129, s_hist;
	add.s32 	%r130, %r129, %r128;
	atom.shared.add.u32 	%r131, [%r130], 1;
$L__BB0_48:
	add.s32 	%r132, %r9, 15;
	setp.ge.u32 	%p63, %r132, %r30;
	@%p63 bra 	$L__BB0_51;
	ld.global.u8 	%r26, [%rd1+15];
	setp.gt.s32 	%p64, %r31, %r26;
	setp.lt.s32 	%p65, %r32, %r26;
	or.pred  	%p66, %p64, %p65;
	@%p66 bra 	$L__BB0_51;
	add.s32 	%r133, %r10, %r26;
	shl.b32 	%r134, %r133, 2;
	mov.u32 	%r135, s_hist;
	add.s32 	%r136, %r135, %r134;
	atom.shared.add.u32 	%r137, [%r136], 1;
$L__BB0_51:
	bar.sync 	0;
	setp.gt.s32 	%p67, %r168, %r1;
	@%p67 bra 	$L__BB0_54;
	shl.b32 	%r27, %r2, 1;
	cvta.to.global.u64 	%rd2, %rd4;
	mov.u32 	%r139, s_hist;
	shl.b32 	%r142, %r1, 2;
	shl.b32 	%r146, %r27, 2;
$L__BB0_53:
	shl.b32 	%r138, %r168, 2;
	add.s32 	%r140, %r139, %r138;
	ld.shared.u32 	%r141, [%r140];
	add.s32 	%r143, %r140, %r142;
	ld.shared.u32 	%r144, [%r143+4];
	add.s32 	%r145, %r144, %r141;
	add.s32 	%r147, %r140, %r146;
	ld.shared.u32 	%r148, [%r147];
	add.s32 	%r149, %r148, %r145;
	shl.b32 	%r150, %r2, 2;
	add.s32 	%r151, %r147, %r150;
	ld.shared.u32 	%r152, [%r151];
	add.s32 	%r153, %r152, %r149;
	add.s32 	%r154, %r151, %r150;
	ld.shared.u32 	%r155, [%r154];
	add.s32 	%r156, %r155, %r153;
	add.s32 	%r157, %r154, %r150;
	ld.shared.u32 	%r158, [%r157];
	add.s32 	%r159, %r158, %r156;
	add.s32 	%r160, %r157, %r150;
	ld.shared.u32 	%r161, [%r160];
	add.s32 	%r162, %r161, %r159;
	add.s32 	%r163, %r160, %r150;
	ld.shared.u32 	%r164, [%r163];
	add.s32 	%r165, %r164, %r162;
	mul.wide.s32 	%rd7, %r168, 4;
	add.s64 	%rd8, %rd2, %rd7;
	atom.global.add.u32 	%r166, [%rd8], %r165;
	add.s32 	%r168, %r168, %r8;
	setp.le.s32 	%p68, %r168, %r1;
	@%p68 bra 	$L__BB0_53;
$L__BB0_54:
	ret;

}


// ===== COMPILED SASS (sm_100) =====

	.target	sm_100

	.elftype	@"ET_EXEC"


//--------------------- .note.nv.tkinfo           --------------------------
	.section	.note.nv.tkinfo,"",@"SHT_NOTE"
	.sectionflags	@"SHF_NOTE_NV_TKINFO"
	.tkinfo
        /*0018*/ 	.word	0x00000002
        /*0030*/ 	.string	""
        /*0030*/ 	.string	"ptxas"
        /*0030*/ 	.string	"Cuda compilation tools, release 13.0, V13.0.88"
        /*0030*/ 	.string	"Build cuda_13.0.r13.0/compiler.36424714_0"
        /*0030*/ 	.string	"-arch sm_100 -m 64 "



//--------------------- .note.nv.cuinfo           --------------------------
	.section	.note.nv.cuinfo,"",@"SHT_NOTE"
	.sectionflags	@"SHF_NOTE_NV_CUINFO"
        /*0018*/ 	.short	0x0002
        /*001a*/ 	.short	0x0064
        /*001c*/ 	.short	0x0082
	.zero		2


//--------------------- .nv.info                  --------------------------
	.section	.nv.info,"",@"SHT_CUDA_INFO"
	.align	4


	//----- nvinfo : EIATTR_REGCOUNT
	.align		4
        /*0000*/ 	.byte	0x04, 0x2f
        /*0002*/ 	.short	(.L_1 - .L_0)
	.align		4
.L_0:
        /*0004*/ 	.word	index@(_Z15histogramKernelPKcjPjii)
        /*0008*/ 	.word	0x00000014


	//----- nvinfo : EIATTR_FRAME_SIZE
	.align		4
.L_1:
        /*000c*/ 	.byte	0x04, 0x11
        /*000e*/ 	.short	(.L_3 - .L_2)
	.align		4
.L_2:
        /*0010*/ 	.word	index@(_Z15histogramKernelPKcjPjii)
        /*0014*/ 	.word	0x00000000


	//----- nvinfo : EIATTR_MIN_STACK_SIZE
	.align		4
.L_3:
        /*0018*/ 	.byte	0x04, 0x12
        /*001a*/ 	.short	(.L_5 - .L_4)
	.align		4
.L_4:
        /*001c*/ 	.word	index@(_Z15histogramKernelPKcjPjii)
        /*0020*/ 	.word	0x00000000
.L_5:


//--------------------- .nv.compat                --------------------------
	.section	.nv.compat,"",@"SHT_CUDA_COMPAT_INFO"
	.align	4
        /*0000*/ 	.byte	0x02, 0x09, 0x00, 0x00, 0x02, 0x02, 0x01, 0x00, 0x02, 0x05, 0x05, 0x00, 0x03, 0x07, 0x01, 0x01
        /*0010*/ 	.byte	0x02, 0x03, 0x00, 0x00, 0x02, 0x06, 0x01, 0x00, 0x04, 0x0b, 0x08, 0x00, 0x09, 0x00, 0x00, 0x00
        /*0020*/ 	.byte	0x00, 0x00, 0x00, 0x00


//--------------------- .nv.info._Z15histogramKernelPKcjPjii --------------------------
	.section	.nv.info._Z15histogramKernelPKcjPjii,"",@"SHT_CUDA_INFO"
	.sectionflags	@""
	.align	4


	//----- nvinfo : EIATTR_CUDA_API_VERSION
	.align		4
        /*0000*/ 	.byte	0x04, 0x37
        /*0002*/ 	.short	(.L_7 - .L_6)
.L_6:
        /*0004*/ 	.word	0x00000082


	//----- nvinfo : EIATTR_KPARAM_INFO
	.align		4
.L_7:
        /*0008*/ 	.byte	0x04, 0x17
        /*000a*/ 	.short	(.L_9 - .L_8)
.L_8:
        /*000c*/ 	.word	0x00000000
        /*0010*/ 	.short	0x0004
        /*0012*/ 	.short	0x001c
        /*0014*/ 	.byte	0x00, 0xf0, 0x11, 0x00


	//----- nvinfo : EIATTR_KPARAM_INFO
	.align		4
.L_9:
        /*0018*/ 	.byte	0x04, 0x17
        /*001a*/ 	.short	(.L_11 - .L_10)
.L_10:
        /*001c*/ 	.word	0x00000000
        /*0020*/ 	.short	0x0003
        /*0022*/ 	.short	0x0018
        /*0024*/ 	.byte	0x00, 0xf0, 0x11, 0x00


	//----- nvinfo : EIATTR_KPARAM_INFO
	.align		4
.L_11:
        /*0028*/ 	.byte	0x04, 0x17
        /*002a*/ 	.short	(.L_13 - .L_12)
.L_12:
        /*002c*/ 	.word	0x00000000
        /*0030*/ 	.short	0x0002
        /*0032*/ 	.short	0x0010
        /*0034*/ 	.byte	0x00, 0xf5, 0x21, 0x00


	//----- nvinfo : EIATTR_KPARAM_INFO
	.align		4
.L_13:
        /*0038*/ 	.byte	0x04, 0x17
        /*003a*/ 	.short	(.L_15 - .L_14)
.L_14:
        /*003c*/ 	.word	0x00000000
        /*0040*/ 	.short	0x0001
        /*0042*/ 	.short	0x0008
        /*0044*/ 	.byte	0x00, 0xf0, 0x11, 0x00


	//----- nvinfo : EIATTR_KPARAM_INFO
	.align		4
.L_15:
        /*0048*/ 	.byte	0x04, 0x17
        /*004a*/ 	.short	(.L_17 - .L_16)
.L_16:
        /*004c*/ 	.word	0x00000000
        /*0050*/ 	.short	0x0000
        /*0052*/ 	.short	0x0000
        /*0054*/ 	.byte	0x00, 0xf5, 0x21, 0x00


	//----- nvinfo : EIATTR_SPARSE_MMA_MASK
	.align		4
.L_17:
        /*0058*/ 	.byte	0x03, 0x50
        /*005a*/ 	.short	0x0000


	//----- nvinfo : EIATTR_MAXREG_COUNT
	.align		4
        /*005c*/ 	.byte	0x03, 0x1b
        /*005e*/ 	.short	0x00ff


	//----- nvinfo : EIATTR_NUM_BARRIERS
	.align		4
        /*0060*/ 	.byte	0x02, 0x4c
        /*0062*/ 	.byte	0x01
	.zero		1


	//----- nvinfo : EIATTR_MERCURY_ISA_VERSION
	.align		4
        /*0064*/ 	.byte	0x03, 0x5f
        /*0066*/ 	.short	0x0101


	//----- nvinfo : EIATTR_VRC_CTA_INIT_COUNT
	.align		4
        /*0068*/ 	.byte	0x02, 0x4a
	.zero		1
	.zero		1


	//----- nvinfo : EIATTR_EXIT_INSTR_OFFSETS
	.align		4
        /*006c*/ 	.byte	0x04, 0x1c
        /*006e*/ 	.short	(.L_19 - .L_18)


	//   ....[0]....
.L_18:
        /*0070*/ 	.word	0x00001110


	//   ....[1]....
        /*0074*/ 	.word	0x00001340


	//----- nvinfo : EIATTR_CRS_STACK_SIZE
	.align		4
.L_19:
        /*0078*/ 	.byte	0x04, 0x1e
        /*007a*/ 	.short	(.L_21 - .L_20)
.L_20:
        /*007c*/ 	.word	0x00000000


	//----- nvinfo : EIATTR_CBANK_PARAM_SIZE
	.align		4
.L_21:
        /*0080*/ 	.byte	0x03, 0x19
        /*0082*/ 	.short	0x0020


	//----- nvinfo : EIATTR_PARAM_CBANK
	.align		4
        /*0084*/ 	.byte	0x04, 0x0a
        /*0086*/ 	.short	(.L_23 - .L_22)
	.align		4
.L_22:
        /*0088*/ 	.word	index@(.nv.constant0._Z15histogramKernelPKcjPjii)
        /*008c*/ 	.short	0x0380
        /*008e*/ 	.short	0x0020


	//----- nvinfo : EIATTR_SW_WAR
	.align		4
.L_23:
        /*0090*/ 	.byte	0x04, 0x36
        /*0092*/ 	.short	(.L_25 - .L_24)
.L_24:
        /*0094*/ 	.word	0x00000008
.L_25:


//--------------------- .nv.callgraph             --------------------------
	.section	.nv.callgraph,"",@"SHT_CUDA_CALLGRAPH"
	.align	4
	.sectionentsize	8
	.align		4
        /*0000*/ 	.word	0x00000000
	.align		4
        /*0004*/ 	.word	0xffffffff
	.align		4
        /*0008*/ 	.word	0x00000000
	.align		4
        /*000c*/ 	.word	0xfffffffe
	.align		4
        /*0010*/ 	.word	0x00000000
	.align		4
        /*0014*/ 	.word	0xfffffffd
	.align		4
        /*0018*/ 	.word	0x00000000
	.align		4
        /*001c*/ 	.word	0xfffffffc


//--------------------- .text._Z15histogramKernelPKcjPjii --------------------------
	.section	.text._Z15histogramKernelPKcjPjii,"ax",@progbits
	.align	128
        .global         _Z15histogramKernelPKcjPjii
        .type           _Z15histogramKernelPKcjPjii,@function
        .size           _Z15histogramKernelPKcjPjii,(.L_x_37 - _Z15histogramKernelPKcjPjii)
        .other          _Z15histogramKernelPKcjPjii,@"STO_CUDA_ENTRY STV_DEFAULT"
_Z15histogramKernelPKcjPjii:
.text._Z15histogramKernelPKcjPjii:
[----:B------:R-:W-:Y:S08]  /*0000*/  LDC R1, c[0x0][0x37c] ;  /* 0x0000df00ff017b82 */ /* 0x000ff00000000800 */
[----:B------:R-:W0:Y:S01]  /*0010*/  LDC.64 R2, c[0x0][0x398] ;  /* 0x0000e600ff027b82 */ /* 0x000e220000000a00 */
[----:B------:R-:W1:Y:S01]  /*0020*/  S2R R0, SR_TID.X ;  /* 0x0000000000007919 */ /* 0x000e620000002100 */
[----:B------:R-:W-:Y:S01]  /*0030*/  BSSY.RECONVERGENT B0, `(.L_x_0) ;  /* 0x0000010000007945 */ /* 0x000fe20003800200 */
[----:B0-----:R-:W-:-:S04]  /*0040*/  IMAD.IADD R7, R3, 0x1, -R2 ;  /* 0x0000000103077824 */ /* 0x001fc800078e0a02 */
[----:B------:R-:W-:-:S04]  /*0050*/  VIADD R9, R7, 0x1 ;  /* 0x0000000107097836 */ /* 0x000fc80000000000 */
[----:B------:R-:W-:-:S05]  /*0060*/  IMAD.SHL.U32 R5, R9, 0x8, RZ ;  /* 0x0000000809057824 */ /* 0x000fca00078e00ff */
[----:B-1----:R-:W-:-:S13]  /*0070*/  ISETP.GE.AND P0, PT, R0, R5, PT ;  /* 0x000000050000720c */ /* 0x002fda0003f06270 */
[----:B------:R-:W-:Y:S05]  /*0080*/  @P0 BRA `(.L_x_1) ;  /* 0x0000000000280947 */ /* 0x000fea0003800000 */
[----:B------:R-:W0:Y:S01]  /*0090*/  S2R R11, SR_CgaCtaId ;  /* 0x00000000000b7919 */ /* 0x000e220000008800 */
[----:B------:R-:W1:Y:S01]  /*00a0*/  LDC R13, c[0x0][0x360] ;  /* 0x0000d800ff0d7b82 */ /* 0x000e620000000800 */
[----:B------:R-:W-:Y:S01]  /*00b0*/  MOV R6, 0x400 ;  /* 0x0000040000067802 */ /* 0x000fe20000000f00 */
[----:B------:R-:W-:-:S03]  /*00c0*/  IMAD.MOV.U32 R4, RZ, RZ, R0 ;  /* 0x000000ffff047224 */ /* 0x000fc600078e0000 */
[----:B0-----:R-:W-:-:S07]  /*00d0*/  LEA R11, R11, R6, 0x18 ;  /* 0x000000060b0b7211 */ /* 0x001fce00078ec0ff */
.L_x_2:
[----:B------:R-:W-:Y:S02]  /*00e0*/  IMAD R6, R4, 0x4, R11 ;  /* 0x0000000404067824 */ /* 0x000fe400078e020b */
[----:B-1----:R-:W-:-:S03]  /*00f0*/  IMAD.IADD R4, R13, 0x1, R4 ;  /* 0x000000010d047824 */ /* 0x002fc600078e0204 */
[----:B------:R0:W-:Y:S02]  /*0100*/  STS [R6], RZ ;  /* 0x000000ff06007388 */ /* 0x0001e40000000800 */
[----:B------:R-:W-:-:S13]  /*0110*/  ISETP.GE.AND P0, PT, R4, R5, PT ;  /* 0x000000050400720c */ /* 0x000fda0003f06270 */
[----:B0-----:R-:W-:Y:S05]  /*0120*/  @!P0 BRA `(.L_x_2) ;  /* 0xfffffffc00ec8947 */ /* 0x001fea000383ffff */
.L_x_1:
[----:B------:R-:W-:Y:S05]  /*0130*/  BSYNC.RECONVERGENT B0 ;  /* 0x0000000000007941 */ /* 0x000fea0003800200 */
.L_x_0:
[----:B------:R-:W0:Y:S01]  /*0140*/  S2UR UR4, SR_CTAID.X ;  /* 0x00000000000479c3 */ /* 0x000e220000002500 */
[----:B------:R-:W1:Y:S01]  /*0150*/  LDCU UR8, c[0x0][0x388] ;  /* 0x00007100ff0877ac */ /* 0x000e620008000800 */
[----:B------:R-:W-:Y:S01]  /*0160*/  BSSY.RECONVERGENT B0, `(.L_x_3) ;  /* 0x0000024000007945 */ /* 0x000fe20003800200 */
[----:B------:R-:W2:Y:S05]  /*0170*/  LDCU.64 UR6, c[0x0][0x358] ;  /* 0x00006b00ff0677ac */ /* 0x000eaa0008000a00 */
[----:B------:R-:W0:Y:S02]  /*0180*/  LDC R11, c[0x0][0x360] ;  /* 0x0000d800ff0b7b82 */ /* 0x000e240000000800 */
[----:B0-----:R-:W-:Y:S01]  /*0190*/  IMAD R8, R11, UR4, R0 ;  /* 0x000000040b087c24 */ /* 0x001fe2000f8e0200 */
[----:B------:R-:W0:Y:S03]  /*01a0*/  LDCU.64 UR4, c[0x0][0x380] ;  /* 0x00007000ff0477ac */ /* 0x000e260008000a00 */
[----:B------:R-:W-:-:S04]  /*01b0*/  IMAD.SHL.U32 R8, R8, 0x10, RZ ;  /* 0x0000001008087824 */ /* 0x000fc800078e00ff */
[C---:B------:R-:W-:Y:S02]  /*01c0*/  VIADD R4, R8.reuse, 0x1 ;  /* 0x0000000108047836 */ /* 0x040fe40000000000 */
[C---:B------:R-:W-:Y:S02]  /*01d0*/  VIADD R5, R8.reuse, 0x2 ;  /* 0x0000000208057836 */ /* 0x040fe40000000000 */
[----:B------:R-:W-:Y:S01]  /*01e0*/  VIADD R6, R8, 0x5 ;  /* 0x0000000508067836 */ /* 0x000fe20000000000 */
[----:B------:R-:W-:Y:S01]  /*01f0*/  BAR.SYNC.DEFER_BLOCKING 0x0 ;  /* 0x0000000000007b1d */ /* 0x000fe20000010000 */
[----:B-1----:R-:W-:Y:S01]  /*0200*/  ISETP.GE.U32.AND P1, PT, R4, UR8, PT ;  /* 0x0000000804007c0c */ /* 0x002fe2000bf26070 */
[C---:B------:R-:W-:Y:S01]  /*0210*/  VIADD R4, R8.reuse, 0x3 ;  /* 0x0000000308047836 */ /* 0x040fe20000000000 */
[----:B------:R-:W-:Y:S01]  /*0220*/  ISETP.GE.U32.AND P2, PT, R5, UR8, PT ;  /* 0x0000000805007c0c */ /* 0x000fe2000bf46070 */
[----:B------:R-:W-:Y:S01]  /*0230*/  VIADD R5, R8, 0x4 ;  /* 0x0000000408057836 */ /* 0x000fe20000000000 */
[----:B------:R-:W-:Y:S01]  /*0240*/  ISETP.GE.U32.AND P5, PT, R6, UR8, PT ;  /* 0x0000000806007c0c */ /* 0x000fe2000bfa6070 */
[----:B------:R-:W-:Y:S01]  /*0250*/  VIADD R10, R8, 0x6 ;  /* 0x00000006080a7836 */ /* 0x000fe20000000000 */
[----:B------:R-:W-:Y:S01]  /*0260*/  ISETP.GE.U32.AND P3, PT, R4, UR8, PT ;  /* 0x0000000804007c0c */ /* 0x000fe2000bf66070 */
[C---:B------:R-:W-:Y:S01]  /*0270*/  VIADD R12, R8.reuse, 0x7 ;  /* 0x00000007080c7836 */ /* 0x040fe20000000000 */
[----:B0-----:R-:W-:-:S02]  /*0280*/  IADD3 R4, P0, PT, R8, UR4, RZ ;  /* 0x0000000408047c10 */ /* 0x001fc4000ff1e0ff */
[----:B------:R-:W-:Y:S02]  /*0290*/  ISETP.GE.U32.AND P4, PT, R5, UR8, PT ;  /* 0x0000000805007c0c */ /* 0x000fe4000bf86070 */
[C---:B------:R-:W-:Y:S02]  /*02a0*/  LEA.HI.X.SX32 R5, R8.reuse, UR5, 0x1, P0 ;  /* 0x0000000508057c11 */ /* 0x040fe400080f0eff */
[----:B------:R-:W-:Y:S02]  /*02b0*/  ISETP.GE.U32.AND P0, PT, R8, UR8, PT ;  /* 0x0000000808007c0c */ /* 0x000fe4000bf06070 */
[----:B------:R-:W-:Y:S02]  /*02c0*/  LOP3.LUT R6, R0, 0x7, RZ, 0xc0, !PT ;  /* 0x0000000700067812 */ /* 0x000fe400078ec0ff */
[----:B------:R-:W-:-:S03]  /*02d0*/  ISETP.GE.U32.AND P6, PT, R10, UR8, PT ;  /* 0x000000080a007c0c */ /* 0x000fc6000bfc6070 */
[----:B------:R-:W-:-:S06]  /*02e0*/  IMAD R6, R9, R6, -R2 ;  /* 0x0000000609067224 */ /* 0x000fcc00078e0a02 */
[----:B--2---:R-:W-:Y:S05]  /*02f0*/  @P0 BRA `(.L_x_4) ;  /* 0x0000000000280947 */ /* 0x004fea0003800000 */
[----:B------:R-:W2:Y:S02]  /*0300*/  LDG.E.U8 R13, desc[UR6][R4.64] ;  /* 0x00000006040d7981 */ /* 0x000ea4000c1e1100 */
[----:B--2---:R-:W-:-:S04]  /*0310*/  ISETP.GT.AND P0, PT, R13, R3, PT ;  /* 0x000000030d00720c */ /* 0x004fc80003f04270 */
[----:B------:R-:W-:-:S13]  /*0320*/  ISETP.LT.OR P0, PT, R13, R2, P0 ;  /* 0x000000020d00720c */ /* 0x000fda0000701670 */
[----:B------:R-:W-:Y:S05]  /*0330*/  @P0 BRA `(.L_x_4) ;  /* 0x0000000000180947 */ /* 0x000fea0003800000 */
[----:B------:R-:W0:Y:S01]  /*0340*/  S2UR UR5, SR_CgaCtaId ;  /* 0x00000000000579c3 */ /* 0x000e220000008800 */
[----:B------:R-:W-:Y:S01]  /*0350*/  UMOV UR4, 0x400 ;  /* 0x0000040000047882 */ /* 0x000fe20000000000 */
[----:B------:R-:W-:Y:S01]  /*0360*/  IMAD.IADD R10, R6, 0x1, R13 ;  /* 0x00000001060a7824 */ /* 0x000fe200078e020d */
[----:B0-----:R-:W-:-:S06]  /*0370*/  ULEA UR4, UR5, UR4, 0x18 ;  /* 0x0000000405047291 */ /* 0x001fcc000f8ec0ff */
[----:B------:R-:W-:-:S05]  /*0380*/  LEA R10, R10, UR4, 0x2 ;  /* 0x000000040a0a7c11 */ /* 0x000fca000f8e10ff */
[----:B------:R0:W-:Y:S02]  /*0390*/  ATOMS.POPC.INC.32 RZ, [R10+URZ] ;  /* 0x000000000aff7f8c */ /* 0x0001e4000d8000ff */
.L_x_4:
[----:B------:R-:W-:Y:S05]  /*03a0*/  BSYNC.RECONVERGENT B0 ;  /* 0x0000000000007941 */ /* 0x000fea0003800200 */
.L_x_3:
[----:B------:R-:W-:Y:S01]  /*03b0*/  BSSY.RECONVERGENT B0, `(.L_x_5) ;  /* 0x000000e000007945 */ /* 0x000fe20003800200 */
[----:B------:R-:W-:Y:S01]  /*03c0*/  ISETP.GE.U32.AND P0, PT, R12, UR8, PT ;  /* 0x000000080c007c0c */ /* 0x000fe2000bf06070 */
[----:B------:R-:W-:Y:S02]  /*03d0*/  VIADD R12, R8, 0x8 ;  /* 0x00000008080c7836 */ /* 0x000fe40000000000 */
[----:B------:R-:W-:Y:S10]  /*03e0*/  @P1 BRA `(.L_x_6) ;  /* 0x0000000000281947 */ /* 0x000ff40003800000 */
[----:B------:R-:W2:Y:S02]  /*03f0*/  LDG.E.U8 R13, desc[UR6][R4.64+0x1] ;  /* 0x00000106040d7981 */ /* 0x000ea4000c1e1100 */
[----:B--2---:R-:W-:-:S04]  /*0400*/  ISETP.GT.AND P1, PT, R13, R3, PT ;  /* 0x000000030d00720c */ /* 0x004fc80003f24270 */
[----:B------:R-:W-:-:S13]  /*0410*/  ISETP.LT.OR P1, PT, R13, R2, P1 ;  /* 0x000000020d00720c */ /* 0x000fda0000f21670 */
[----:B------:R-:W-:Y:S05]  /*0420*/  @P1 BRA `(.L_x_6) ;  /* 0x0000000000181947 */ /* 0x000fea0003800000 */
[----:B------:R-:W1:Y:S01]  /*0430*/  S2UR UR5, SR_CgaCtaId ;  /* 0x00000000000579c3 */ /* 0x000e620000008800 */
[----:B------:R-:W-:Y:S01]  /*0440*/  UMOV UR4, 0x400 ;  /* 0x0000040000047882 */ /* 0x000fe20000000000 */
[----:B0-----:R-:W-:Y:S01]  /*0450*/  IMAD.IADD R10, R6, 0x1, R13 ;  /* 0x00000001060a7824 */ /* 0x001fe200078e020d */
[----:B-1----:R-:W-:-:S06]  /*0460*/  ULEA UR4, UR5, UR4, 0x18 ;  /* 0x0000000405047291 */ /* 0x002fcc000f8ec0ff */
[----:B------:R-:W-:-:S05]  /*0470*/  LEA R10, R10, UR4, 0x2 ;  /* 0x000000040a0a7c11 */ /* 0x000fca000f8e10ff */
[----:B------:R1:W-:Y:S02]  /*0480*/  ATOMS.POPC.INC.32 RZ, [R10+URZ] ;  /* 0x000000000aff7f8c */ /* 0x0003e4000d8000ff */
.L_x_6:
[----:B------:R-:W-:Y:S05]  /*0490*/  BSYNC.RECONVERGENT B0 ;  /* 0x0000000000007941 */ /* 0x000fea0003800200 */
.L_x_5:
        /* <DEDUP_REMOVED lines=8> */
[----:B------:R-:W2:Y:S01]  /*0520*/  S2UR UR5, SR_CgaCtaId ;  /* 0x00000000000579c3 */ /* 0x000ea20000008800 */
[----:B------:R-:W-:Y:S01]  /*0530*/  UMOV UR4, 0x400 ;  /* 0x0000040000047882 */ /* 0x000fe20000000000 */
[----:B01----:R-:W-:Y:S01]  /*0540*/  IMAD.IADD R10, R6, 0x1, R13 ;  /* 0x00000001060a7824 */ /* 0x003fe200078e020d */
[----:B--2---:R-:W-:-:S06]  /*0550*/  ULEA UR4, UR5, UR4, 0x18 ;  /* 0x0000000405047291 */ /* 0x004fcc000f8ec0ff */
[----:B------:R-:W-:-:S05]  /*0560*/  LEA R10, R10, UR4, 0x2 ;  /* 0x000000040a0a7c11 */ /* 0x000fca000f8e10ff */
[----:B------:R2:W-:Y:S02]  /*0570*/  ATOMS.POPC.INC.32 RZ, [R10+URZ] ;  /* 0x000000000aff7f8c */ /* 0x0005e4000d8000ff */
.L_x_8:
[----:B------:R-:W-:Y:S05]  /*0580*/  BSYNC.RECONVERGENT B0 ;  /* 0x0000000000007941 */ /* 0x000fea0003800200 */
.L_x_7:
[----:B------:R-:W-:Y:S01]  /*0590*/  BSSY.RECONVERGENT B0, `(.L_x_9) ;  /* 0x000000e000007945 */ /* 0x000fe20003800200 */
[----:B------:R-:W-:Y:S01]  /*05a0*/  ISETP.GE.U32.AND P2, PT, R12, UR8, PT ;  /* 0x000000080c007c0c */ /* 0x000fe2000bf46070 */
[----:B------:R-:W-:Y:S02]  /*05b0*/  VIADD R12, R8, 0xa ;  /* 0x0000000a080c7836 */ /* 0x000fe40000000000 */
[----:B------:R-:W-:Y:S10]  /*05c0*/  @P3 BRA `(.L_x_10) ;  /* 0x0000000000283947 */ /* 0x000ff40003800000 */
[----:B------:R-:W3:Y:S02]  /*05d0*/  LDG.E.U8 R13, desc[UR6][R4.64+0x3] ;  /* 0x00000306040d7981 */ /* 0x000ee4000c1e1100 */
[----:B---3--:R-:W-:-:S04]  /*05e0*/  ISETP.GT.AND P3, PT, R13, R3, PT ;  /* 0x000000030d00720c */ /* 0x008fc80003f64270 */
[----:B------:R-:W-:-:S13]  /*05f0*/  ISETP.LT.OR P3, PT, R13, R2, P3 ;  /* 0x000000020d00720c */ /* 0x000fda0001f61670 */
[----:B------:R-:W-:Y:S05]  /*0600*/  @P3 BRA `(.L_x_10) ;  /* 0x0000000000183947 */ /* 0x000fea0003800000 */
[----:B------:R-:W3:Y:S01]  /*0610*/  S2UR UR5, SR_CgaCtaId ;  /* 0x00000000000579c3 */ /* 0x000ee20000008800 */
[----:B------:R-:W-:Y:S01]  /*0620*/  UMOV UR4, 0x400 ;  /* 0x0000040000047882 */ /* 0x000fe20000000000 */
[----:B012---:R-:W-:Y:S01]  /*0630*/  IMAD.IADD R10, R6, 0x1, R13 ;  /* 0x00000001060a7824 */ /* 0x007fe200078e020d */
[----:B---3--:R-:W-:-:S06]  /*0640*/  ULEA UR4, UR5, UR4, 0x18 ;  /* 0x0000000405047291 */ /* 0x008fcc000f8ec0ff */
[----:B------:R-:W-:-:S05]  /*0650*/  LEA R10, R10, UR4, 0x2 ;  /* 0x000000040a0a7c11 */ /* 0x000fca000f8e10ff */
[----:B------:R3:W-:Y:S02]  /*0660*/  ATOMS.POPC.INC.32 RZ, [R10+URZ] ;  /* 0x000000000aff7f8c */ /* 0x0007e4000d8000ff */
.L_x_10:
[----:B------:R-:W-:Y:S05]  /*0670*/  BSYNC.RECONVERGENT B0 ;  /* 0x0000000000007941 */ /* 0x000fea0003800200 */
.L_x_9:
[----:B------:R-:W-:Y:S01]  /*0680*/  BSSY.RECONVERGENT B0, `(.L_x_11) ;  /* 0x000000e000007945 */ /* 0x000fe20003800200 */
[----:B------:R-:W-:Y:S01]  /*0690*/  ISETP.GE.U32.AND P3, PT, R12, UR8, PT ;  /* 0x000000080c007c0c */ /* 0x000fe2000bf66070 */
[----:B------:R-:W-:Y:S02]  /*06a0*/  VIADD R12, R8, 0xb ;  /* 0x0000000b080c7836 */ /* 0x000fe40000000000 */
[----:B------:R-:W-:Y:S10]  /*06b0*/  @P4 BRA `(.L_x_12) ;  /* 0x0000000000284947 */ /* 0x000ff40003800000 */
[----:B------:R-:W4:Y:S02]  /*06c0*/  LDG.E.U8 R13, desc[UR6][R4.64+0x4] ;  /* 0x00000406040d7981 */ /* 0x000f24000c1e1100 */
[----:B----4-:R-:W-:-:S04]  /*06d0*/  ISETP.GT.AND P4, PT, R13, R3, PT ;  /* 0x000000030d00720c */ /* 0x010fc80003f84270 */
[----:B------:R-:W-:-:S13]  /*06e0*/  ISETP.LT.OR P4, PT, R13, R2, P4 ;  /* 0x000000020d00720c */ /* 0x000fda0002781670 */
[----:B------:R-:W-:Y:S05]  /*06f0*/  @P4 BRA `(.L_x_12) ;  /* 0x0000000000184947 */ /* 0x000fea0003800000 */
[----:B------:R-:W4:Y:S01]  /*0700*/  S2UR UR5, SR_CgaCtaId ;  /* 0x00000000000579c3 */ /* 0x000f220000008800 */
[----:B------:R-:W-:Y:S01]  /*0710*/  UMOV UR4, 0x400 ;  /* 0x0000040000047882 */ /* 0x000fe20000000000 */
[----:B0123--:R-:W-:Y:S01]  /*0720*/  IMAD.IADD R10, R6, 0x1, R13 ;  /* 0x00000001060a7824 */ /* 0x00ffe200078e020d */
[----:B----4-:R-:W-:-:S06]  /*0730*/  ULEA UR4, UR5, UR4, 0x18 ;  /* 0x0000000405047291 */ /* 0x010fcc000f8ec0ff */
[----:B------:R-:W-:-:S05]  /*0740*/  LEA R10, R10, UR4, 0x2 ;  /* 0x000000040a0a7c11 */ /* 0x000fca000f8e10ff */
[----:B------:R4:W-:Y:S02]  /*0750*/  ATOMS.POPC.INC.32 RZ, [R10+URZ] ;  /* 0x000000000aff7f8c */ /* 0x0009e4000d8000ff */
.L_x_12:
[----:B------:R-:W-:Y:S05]  /*0760*/  BSYNC.RECONVERGENT B0 ;  /* 0x0000000000007941 */ /* 0x000fea0003800200 */
.L_x_11:
[----:B------:R-:W-:Y:S01]  /*0770*/  BSSY.RECONVERGENT B0, `(.L_x_13) ;  /* 0x000000e000007945 */ /* 0x000fe20003800200 */
[----:B------:R-:W-:Y:S01]  /*0780*/  ISETP.GE.U32.AND P4, PT, R12, UR8, PT ;  /* 0x000000080c007c0c */ /* 0x000fe2000bf86070 */
[----:B------:R-:W-:Y:S02]  /*0790*/  VIADD R12, R8, 0xc ;  /* 0x0000000c080c7836 */ /* 0x000fe40000000000 */
[----:B------:R-:W-:Y:S10]  /*07a0*/  @P5 BRA `(.L_x_14) ;  /* 0x0000000000285947 */ /* 0x000ff40003800000 */
[----:B------:R-:W5:Y:S02]  /*07b0*/  LDG.E.U8 R13, desc[UR6][R4.64+0x5] ;  /* 0x00000506040d7981 */ /* 0x000f64000c1e1100 */
[----:B-----5:R-:W-:-:S04]  /*07c0*/  ISETP.GT.AND P5, PT, R13, R3, PT ;  /* 0x000000030d00720c */ /* 0x020fc80003fa4270 */
[----:B------:R-:W-:-:S13]  /*07d0*/  ISETP.LT.OR P5, PT, R13, R2, P5 ;  /* 0x000000020d00720c */ /* 0x000fda0002fa1670 */
[----:B------:R-:W-:Y:S05]  /*07e0*/  @P5 BRA `(.L_x_14) ;  /* 0x0000000000185947 */ /* 0x000fea0003800000 */
[----:B------:R-:W5:Y:S01]  /*07f0*/  S2UR UR5, SR_CgaCtaId ;  /* 0x00000000000579c3 */ /* 0x000f620000008800 */
[----:B------:R-:W-:Y:S01]  /*0800*/  UMOV UR4, 0x400 ;  /* 0x0000040000047882 */ /* 0x000fe20000000000 */
[----:B01234-:R-:W-:Y:S01]  /*0810*/  IMAD.IADD R10, R6, 0x1, R13 ;  /* 0x00000001060a7824 */ /* 0x01ffe200078e020d */
[----:B-----5:R-:W-:-:S06]  /*0820*/  ULEA UR4, UR5, UR4, 0x18 ;  /* 0x0000000405047291 */ /* 0x020fcc000f8ec0ff */
[----:B------:R-:W-:-:S05]  /*0830*/  LEA R10, R10, UR4, 0x2 ;  /* 0x000000040a0a7c11 */ /* 0x000fca000f8e10ff */
[----:B------:R0:W-:Y:S02]  /*0840*/  ATOMS.POPC.INC.32 RZ, [R10+URZ] ;  /* 0x000000000aff7f8c */ /* 0x0001e4000d8000ff */
.L_x_14:
[----:B------:R-:W-:Y:S05]  /*0850*/  BSYNC.RECONVERGENT B0 ;  /* 0x0000000000007941 */ /* 0x000fea0003800200 */
.L_x_13:
        /* <DEDUP_REMOVED lines=14> */
.L_x_16:
[----:B------:R-:W-:Y:S05]  /*0940*/  BSYNC.RECONVERGENT B0 ;  /* 0x0000000000007941 */ /* 0x000fea0003800200 */
.L_x_15:
        /* <DEDUP_REMOVED lines=14> */
.L_x_18:
[----:B------:R-:W-:Y:S05]  /*0a30*/  BSYNC.RECONVERGENT B0 ;  /* 0x0000000000007941 */ /* 0x000fea0003800200 */
.L_x_17:
[----:B------:R-:W-:Y:S01]  /*0a40*/  BSSY.RECONVERGENT B0, `(.L_x_19) ;  /* 0x000000e000007945 */ /* 0x000fe20003800200 */
[----:B------:R-:W-:Y:S01]  /*0a50*/  ISETP.GE.U32.AND P0, PT, R12, UR8, PT ;  /* 0x000000080c007c0c */ /* 0x000fe2000bf06070 */
[----:B01234-:R-:W-:Y:S02]  /*0a60*/  VIADD R10, R8, 0xf ;  /* 0x0000000f080a7836 */ /* 0x01ffe40000000000 */
[----:B------:R-:W-:Y:S10]  /*0a70*/  @P1 BRA `(.L_x_20) ;  /* 0x0000000000281947 */ /* 0x000ff40003800000 */
        /* <DEDUP_REMOVED lines=10> */
.L_x_20:
[----:B------:R-:W-:Y:S05]  /*0b20*/  BSYNC.RECONVERGENT B0 ;  /* 0x0000000000007941 */ /* 0x000fea0003800200 */
.L_x_19:
[----:B------:R-:W-:Y:S01]  /*0b30*/  BSSY.RECONVERGENT B0, `(.L_x_21) ;  /* 0x000000d000007945 */ /* 0x000fe20003800200 */
[----:B------:R-:W-:-:S03]  /*0b40*/  ISETP.GE.U32.AND P1, PT, R10, UR8, PT ;  /* 0x000000080a007c0c */ /* 0x000fc6000bf26070 */
        /* <DEDUP_REMOVED lines=11> */
.L_x_22:
[----:B------:R-:W-:Y:S05]  /*0c00*/  BSYNC.RECONVERGENT B0 ;  /* 0x0000000000007941 */ /* 0x000fea0003800200 */
.L_x_21:
[----:B------:R-:W-:Y:S01]  /*0c10*/  BSSY.RECONVERGENT B0, `(.L_x_23) ;  /* 0x000000d000007945 */ /* 0x000fe20003800200 */
[----:B------:R-:W-:-:S03]  /*0c20*/  ISETP.GT.AND P2, PT, R0, R7, PT ;  /* 0x000000070000720c */ /* 0x000fc60003f44270 */
        /* <DEDUP_REMOVED lines=11> */
.L_x_24:
[----:B------:R-:W-:Y:S05]  /*0ce0*/  BSYNC.RECONVERGENT B0 ;  /* 0x0000000000007941 */ /* 0x000fea0003800200 */
.L_x_23:
[----:B------:R-:W-:Y:S04]  /*0cf0*/  BSSY.RECONVERGENT B0, `(.L_x_25) ;  /* 0x000000c000007945 */ /* 0x000fe80003800200 */
[----:B------:R-:W-:Y:S05]  /*0d00*/  @P4 BRA `(.L_x_26) ;  /* 0x0000000000284947 */ /* 0x000fea0003800000 */
        /* <DEDUP_REMOVED lines=10> */
.L_x_26:
[----:B------:R-:W-:Y:S05]  /*0db0*/  BSYNC.RECONVERGENT B0 ;  /* 0x0000000000007941 */ /* 0x000fea0003800200 */
.L_x_25:
[----:B------:R-:W-:Y:S04]  /*0dc0*/  BSSY.RECONVERGENT B0, `(.L_x_27) ;  /* 0x000000c000007945 */ /* 0x000fe80003800200 */
[----:B------:R-:W-:Y:S05]  /*0dd0*/  @P5 BRA `(.L_x_28) ;  /* 0x0000000000285947 */ /* 0x000fea0003800000 */
        /* <DEDUP_REMOVED lines=10> */
.L_x_28:
[----:B------:R-:W-:Y:S05]  /*0e80*/  BSYNC.RECONVERGENT B0 ;  /* 0x0000000000007941 */ /* 0x000fea0003800200 */
.L_x_27:
[----:B------:R-:W-:Y:S04]  /*0e90*/  BSSY.RECONVERGENT B0, `(.L_x_29) ;  /* 0x000000c000007945 */ /* 0x000fe80003800200 */
[----:B------:R-:W-:Y:S05]  /*0ea0*/  @P6 BRA `(.L_x_30) ;  /* 0x0000000000286947 */ /* 0x000fea0003800000 */
        /* <DEDUP_REMOVED lines=10> */
.L_x_30:
[----:B------:R-:W-:Y:S05]  /*0f50*/  BSYNC.RECONVERGENT B0 ;  /* 0x0000000000007941 */ /* 0x000fea0003800200 */
.L_x_29:
        /* <DEDUP_REMOVED lines=12> */
.L_x_32:
[----:B------:R-:W-:Y:S05]  /*1020*/  BSYNC.RECONVERGENT B0 ;  /* 0x0000000000007941 */ /* 0x000fea0003800200 */
.L_x_31:
        /* <DEDUP_REMOVED lines=8> */
[----:B------:R-:W-:Y:S01]  /*10b0*/  IMAD.IADD R6, R6, 0x1, R5 ;  /* 0x0000000106067824 */ /* 0x000fe200078e0205 */
[----:B-----5:R-:W-:-:S06]  /*10c0*/  ULEA UR4, UR5, UR4, 0x18 ;  /* 0x0000000405047291 */ /* 0x020fcc000f8ec0ff */
[----:B------:R-:W-:-:S05]  /*10d0*/  LEA R6, R6, UR4, 0x2 ;  /* 0x0000000406067c11 */ /* 0x000fca000f8e10ff */
[----:B------:R0:W-:Y:S02]  /*10e0*/  ATOMS.POPC.INC.32 RZ, [R6+URZ] ;  /* 0x0000000006ff7f8c */ /* 0x0001e4000d8000ff */
.L_x_34:
[----:B------:R-:W-:Y:S05]  /*10f0*/  BSYNC.RECONVERGENT B0 ;  /* 0x0000000000007941 */ /* 0x000fea0003800200 */
.L_x_33:
[----:B------:R-:W-:Y:S06]  /*1100*/  BAR.SYNC.DEFER_BLOCKING 0x0 ;  /* 0x0000000000007b1d */ /* 0x000fec0000010000 */
[----:B------:R-:W-:Y:S05]  /*1110*/  @P2 EXIT ;  /* 0x000000000000294d */ /* 0x000fea0003800000 */
[----:B------:R-:W5:Y:S01]  /*1120*/  S2UR UR5, SR_CgaCtaId ;  /* 0x00000000000579c3 */ /* 0x000f620000008800 */
[----:B------:R-:W-:-:S07]  /*1130*/  UMOV UR4, 0x400 ;  /* 0x0000040000047882 */ /* 0x000fce0000000000 */
[----:B------:R-:W0:Y:S01]  /*1140*/  LDC.64 R2, c[0x0][0x390] ;  /* 0x0000e400ff027b82 */ /* 0x000e220000000a00 */
[----:B-----5:R-:W-:-:S12]  /*1150*/  ULEA UR4, UR5, UR4, 0x18 ;  /* 0x0000000405047291 */ /* 0x020fd8000f8ec0ff */
.L_x_35:
[----:B0-----:R-:W-:-:S05]  /*1160*/  LEA R4, R0, UR4, 0x2 ;  /* 0x0000000400047c11 */ /* 0x001fca000f8e10ff */
[--C-:B0-----:R-:W-:Y:S02]  /*1170*/  IMAD R6, R9, 0x8, R4.reuse ;  /* 0x0000000809067824 */ /* 0x101fe400078e0204 */
[----:B------:R-:W-:Y:S02]  /*1180*/  IMAD R5, R7, 0x4, R4 ;  /* 0x0000000407057824 */ /* 0x000fe400078e0204 */
[----:B-1234-:R-:W-:Y:S02]  /*1190*/  IMAD R8, R9, 0x4, R6 ;  /* 0x0000000409087824 */ /* 0x01efe400078e0206 */
[----:B------:R-:W-:Y:S02]  /*11a0*/  IMAD R14, R7, 0x8, R4 ;  /* 0x00000008070e7824 */ /* 0x000fe400078e0204 */
[----:B------:R-:W-:Y:S01]  /*11b0*/  IMAD R10, R9, 0x4, R8 ;  /* 0x00000004090a7824 */ /* 0x000fe200078e0208 */
[----:B------:R-:W-:Y:S01]  /*11c0*/  LDS R4, [R4] ;  /* 0x0000000004047984 */ /* 0x000fe20000000800 */
[----:B------:R-:W-:-:S02]  /*11d0*/  IMAD R13, R7, 0x4, R6 ;  /* 0x00000004070d7824 */ /* 0x000fc400078e0206 */
[----:B------:R-:W-:Y:S01]  /*11e0*/  IMAD R12, R9, 0x4, R10 ;  /* 0x00000004090c7824 */ /* 0x000fe200078e020a */
[----:B------:R-:W-:Y:S01]  /*11f0*/  LDS R5, [R5+0x4] ;  /* 0x0000040005057984 */ /* 0x000fe20000000800 */
[C---:B------:R-:W-:Y:S02]  /*1200*/  IMAD R8, R7.reuse, 0x4, R8 ;  /* 0x0000000407087824 */ /* 0x040fe400078e0208 */
[----:B------:R-:W-:Y:S01]  /*1210*/  IMAD R15, R7, 0x4, R10 ;  /* 0x00000004070f7824 */ /* 0x000fe200078e020a */
[----:B------:R-:W0:Y:S01]  /*1220*/  LDS R6, [R14+0x8] ;  /* 0x000008000e067984 */ /* 0x000e220000000800 */
[--C-:B------:R-:W-:Y:S02]  /*1230*/  IMAD R10, R9, 0x4, R12.reuse ;  /* 0x00000004090a7824 */ /* 0x100fe400078e020c */
[C---:B------:R-:W-:Y:S01]  /*1240*/  IMAD R12, R7.reuse, 0x4, R12 ;  /* 0x00000004070c7824 */ /* 0x040fe200078e020c */
[----:B------:R-:W-:Y:S01]  /*1250*/  LDS R13, [R13+0x4] ;  /* 0x000004000d0d7984 */ /* 0x000fe20000000800 */
[----:B------:R-:W-:-:S03]  /*1260*/  IMAD R16, R7, 0x4, R10 ;  /* 0x0000000407107824 */ /* 0x000fc600078e020a */
[----:B------:R-:W1:Y:S04]  /*1270*/  LDS R8, [R8+0x4] ;  /* 0x0000040008087984 */ /* 0x000e680000000800 */
[----:B------:R-:W-:Y:S04]  /*1280*/  LDS R15, [R15+0x4] ;  /* 0x000004000f0f7984 */ /* 0x000fe80000000800 */
[----:B------:R-:W2:Y:S04]  /*1290*/  LDS R10, [R12+0x4] ;  /* 0x000004000c0a7984 */ /* 0x000ea80000000800 */
[----:B------:R-:W3:Y:S01]  /*12a0*/  LDS R17, [R16+0x4] ;  /* 0x0000040010117984 */ /* 0x000ee20000000800 */
[----:B0-----:R-:W-:-:S04]  /*12b0*/  IADD3 R4, PT, PT, R6, R5, R4 ;  /* 0x0000000506047210 */ /* 0x001fc80007ffe004 */
[----:B-1----:R-:W-:-:S04]  /*12c0*/  IADD3 R4, PT, PT, R8, R13, R4 ;  /* 0x0000000d08047210 */ /* 0x002fc80007ffe004 */
[----:B--2---:R-:W-:Y:S01]  /*12d0*/  IADD3 R10, PT, PT, R10, R15, R4 ;  /* 0x0000000f0a0a7210 */ /* 0x004fe20007ffe004 */
[----:B------:R-:W-:-:S04]  /*12e0*/  IMAD.WIDE R4, R0, 0x4, R2 ;  /* 0x0000000400047825 */ /* 0x000fc800078e0202 */
[----:B------:R-:W-:Y:S02]  /*12f0*/  IMAD.IADD R0, R11, 0x1, R0 ;  /* 0x000000010b007824 */ /* 0x000fe400078e0200 */
[----:B---3--:R-:W-:-:S03]  /*1300*/  IMAD.IADD R17, R10, 0x1, R17 ;  /* 0x000000010a117824 */ /* 0x008fc600078e0211 */
[----:B------:R-:W-:Y:S02]  /*1310*/  ISETP.GT.AND P0, PT, R0, R7, PT ;  /* 0x000000070000720c */ /* 0x000fe40003f04270 */
[----:B------:R0:W-:Y:S11]  /*1320*/  REDG.E.ADD.STRONG.GPU desc[UR6][R4.64], R17 ;  /* 0x000000110400798e */ /* 0x0001f6000c12e106 */
[----:B------:R-:W-:Y:S05]  /*1330*/  @!P0 BRA `(.L_x_35) ;  /* 0xfffffffc00888947 */ /* 0x000fea000383ffff */
[----:B------:R-:W-:Y:S05]  /*1340*/  EXIT ;  /* 0x000000000000794d */ /* 0x000fea0003800000 */
.L_x_36:
[----:B------:R-:W-:-:S00]  /*1350*/  BRA `(.L_x_36) ;  /* 0xfffffffc00fc7947 */ /* 0x000fc0000383ffff */
[----:B------:R-:W-:-:S00]  /*1360*/  NOP ;  /* 0x0000000000007918 */ /* 0x000fc00000000000 */
        /* <DEDUP_REMOVED lines=9> */
.L_x_37:


//--------------------- .nv.shared._Z15histogramKernelPKcjPjii --------------------------
	.section	.nv.shared._Z15histogramKernelPKcjPjii,"aw",@nobits
	.sectionflags	@""
	.align	16
	.zero		1024


//--------------------- .nv.shared.reserved.0     --------------------------
	.section	.nv.shared.reserved.0,"aw",@nobits
	.weak		__nv_reservedSMEM_offset_0_alias
	.size		__nv_reservedSMEM_offset_0_alias, 0, 64
	.other		__nv_reservedSMEM_offset_0_alias,@"STO_CUDA_RESERVED_SHARED STV_DEFAULT"
__nv_reservedSMEM_offset_0_alias:
	.zero		0
	.zero		64


//--------------------- .nv.constant0._Z15histogramKernelPKcjPjii --------------------------
	.section	.nv.constant0._Z15histogramKernelPKcjPjii,"a",@progbits
	.sectionflags	@""
	.align	4
.nv.constant0._Z15histogramKernelPKcjPjii:
	.zero		928


//--------------------- SYMBOLS --------------------------

	.type		.nv.reservedSmem.offset0,@object
	.size		.nv.reservedSmem.offset0,0x4
	.type		.nv.reservedSmem.cap,@object
	.size		.nv.reservedSmem.cap,0x4
